	.headerflags	@"EF_CUDA_TEXMODE_UNIFIED EF_CUDA_64BIT_ADDRESS EF_CUDA_ACCELERATORS EF_CUDA_SM90 EF_CUDA_VIRTUAL_SM(EF_CUDA_SM90)"
	.elftype	@"ET_EXEC"


//--------------------- .nv.info                  --------------------------
	.section	.nv.info,"",@"SHT_CUDA_INFO"
	.align	4


	//----- nvinfo : EIATTR_REGCOUNT
	.align		4
        /*0000*/ 	.byte	0x04, 0x2f
        /*0002*/ 	.short	(.L_1 - .L_0)
	.align		4
.L_0:
        /*0004*/ 	.word	index@(triton_)
        /*0008*/ 	.word	0x00000020


	//----- nvinfo : EIATTR_MIN_STACK_SIZE
	.align		4
.L_1:
        /*000c*/ 	.byte	0x04, 0x12
        /*000e*/ 	.short	(.L_3 - .L_2)
	.align		4
.L_2:
        /*0010*/ 	.word	index@(triton_)
        /*0014*/ 	.word	0x00000000


	//----- nvinfo : EIATTR_FRAME_SIZE
	.align		4
.L_3:
        /*0018*/ 	.byte	0x04, 0x11
        /*001a*/ 	.short	(.L_5 - .L_4)
	.align		4
.L_4:
        /*001c*/ 	.word	index@(triton_)
        /*0020*/ 	.word	0x00000000


	//----- nvinfo : EIATTR_MIN_STACK_SIZE
	.align		4
.L_5:
        /*0024*/ 	.byte	0x04, 0x12
        /*0026*/ 	.short	(.L_7 - .L_6)
	.align		4
.L_6:
        /*0028*/ 	.word	index@(triton_)
        /*002c*/ 	.word	0x00000000
.L_7:


//--------------------- .nv.info.triton_          --------------------------
	.section	.nv.info.triton_,"",@"SHT_CUDA_INFO"
	.sectionflags	@""
	.align	4


	//----- nvinfo : EIATTR_CUDA_API_VERSION
	.align		4
        /*0000*/ 	.byte	0x04, 0x37
        /*0002*/ 	.short	(.L_9 - .L_8)
.L_8:
        /*0004*/ 	.word	0x0000007c


	//----- nvinfo : EIATTR_KPARAM_INFO
	.align		4
.L_9:
        /*0008*/ 	.byte	0x04, 0x17
        /*000a*/ 	.short	(.L_11 - .L_10)
.L_10:
        /*000c*/ 	.word	0x00000000
        /*0010*/ 	.short	0x0006
        /*0012*/ 	.short	0x002c
        /*0014*/ 	.byte	0x00, 0xf0, 0x11, 0x00


	//----- nvinfo : EIATTR_KPARAM_INFO
	.align		4
.L_11:
        /*0018*/ 	.byte	0x04, 0x17
        /*001a*/ 	.short	(.L_13 - .L_12)
.L_12:
        /*001c*/ 	.word	0x00000000
        /*0020*/ 	.short	0x0005
        /*0022*/ 	.short	0x0028
        /*0024*/ 	.byte	0x00, 0xf0, 0x11, 0x00


	//----- nvinfo : EIATTR_KPARAM_INFO
	.align		4
.L_13:
        /*0028*/ 	.byte	0x04, 0x17
        /*002a*/ 	.short	(.L_15 - .L_14)
.L_14:
        /*002c*/ 	.word	0x00000000
        /*0030*/ 	.short	0x0004
        /*0032*/ 	.short	0x0020
        /*0034*/ 	.byte	0x00, 0xf0, 0x21, 0x00


	//----- nvinfo : EIATTR_KPARAM_INFO
	.align		4
.L_15:
        /*0038*/ 	.byte	0x04, 0x17
        /*003a*/ 	.short	(.L_17 - .L_16)
.L_16:
        /*003c*/ 	.word	0x00000000
        /*0040*/ 	.short	0x0003
        /*0042*/ 	.short	0x0018
        /*0044*/ 	.byte	0x00, 0xf0, 0x21, 0x00


	//----- nvinfo : EIATTR_KPARAM_INFO
	.align		4
.L_17:
        /*0048*/ 	.byte	0x04, 0x17
        /*004a*/ 	.short	(.L_19 - .L_18)
.L_18:
        /*004c*/ 	.word	0x00000000
        /*0050*/ 	.short	0x0002
        /*0052*/ 	.short	0x0010
        /*0054*/ 	.byte	0x00, 0xf0, 0x21, 0x00


	//----- nvinfo : EIATTR_KPARAM_INFO
	.align		4
.L_19:
        /*0058*/ 	.byte	0x04, 0x17
        /*005a*/ 	.short	(.L_21 - .L_20)
.L_20:
        /*005c*/ 	.word	0x00000000
        /*0060*/ 	.short	0x0001
        /*0062*/ 	.short	0x0008
        /*0064*/ 	.byte	0x00, 0xf0, 0x21, 0x00


	//----- nvinfo : EIATTR_KPARAM_INFO
	.align		4
.L_21:
        /*0068*/ 	.byte	0x04, 0x17
        /*006a*/ 	.short	(.L_23 - .L_22)
.L_22:
        /*006c*/ 	.word	0x00000000
        /*0070*/ 	.short	0x0000
        /*0072*/ 	.short	0x0000
        /*0074*/ 	.byte	0x00, 0xf0, 0x21, 0x00


	//----- nvinfo : EIATTR_SPARSE_MMA_MASK
	.align		4
.L_23:
        /*0078*/ 	.byte	0x03, 0x50
        /*007a*/ 	.short	0x0000


	//----- nvinfo : EIATTR_MAXREG_COUNT
	.align		4
        /*007c*/ 	.byte	0x03, 0x1b
        /*007e*/ 	.short	0x00ff


	//----- nvinfo : EIATTR_EXIT_INSTR_OFFSETS
	.align		4
        /*0080*/ 	.byte	0x04, 0x1c
        /*0082*/ 	.short	(.L_25 - .L_24)


	//   ....[0]....
.L_24:
        /*0084*/ 	.word	0x000009a0


	//   ....[1]....
        /*0088*/ 	.word	0x000009c0


	//----- nvinfo : EIATTR_MAX_THREADS
	.align		4
.L_25:
        /*008c*/ 	.byte	0x04, 0x05
        /*008e*/ 	.short	(.L_27 - .L_26)
.L_26:
        /*0090*/ 	.word	0x00000080
        /*0094*/ 	.word	0x00000001
        /*0098*/ 	.word	0x00000001


	//----- nvinfo : EIATTR_CBANK_PARAM_SIZE
	.align		4
.L_27:
        /*009c*/ 	.byte	0x03, 0x19
        /*009e*/ 	.short	0x0030


	//----- nvinfo : EIATTR_PARAM_CBANK
	.align		4
        /*00a0*/ 	.byte	0x04, 0x0a
        /*00a2*/ 	.short	(.L_29 - .L_28)
	.align		4
.L_28:
        /*00a4*/ 	.word	index@(.nv.constant0.triton_)
        /*00a8*/ 	.short	0x0210
        /*00aa*/ 	.short	0x0030


	//----- nvinfo : EIATTR_SW_WAR
	.align		4
.L_29:
        /*00ac*/ 	.byte	0x04, 0x36
        /*00ae*/ 	.short	(.L_31 - .L_30)
.L_30:
        /*00b0*/ 	.word	0x00000008
.L_31:


//--------------------- .nv.callgraph             --------------------------
	.section	.nv.callgraph,"",@"SHT_CUDA_CALLGRAPH"
	.align	4
	.sectionentsize	8
	.align		4
        /*0000*/ 	.word	0x00000000
	.align		4
        /*0004*/ 	.word	0xffffffff
	.align		4
        /*0008*/ 	.word	0x00000000
	.align		4
        /*000c*/ 	.word	0xfffffffe
	.align		4
        /*0010*/ 	.word	0x00000000
	.align		4
        /*0014*/ 	.word	0xfffffffd
	.align		4
        /*0018*/ 	.word	0x00000000
	.align		4
        /*001c*/ 	.word	0xfffffffc


//--------------------- .text.triton_             --------------------------
	.section	.text.triton_,"ax",@progbits
	.align	128
        .global         triton_
        .type           triton_,@function
        .size           triton_,(.L_x_1 - triton_)
        .other          triton_,@"STO_CUDA_ENTRY STV_DEFAULT"
triton_:
.text.triton_:
[----:B------:R-:W0:Y:S01]  /*0000*/  LDC R1, c[0x0][0x28] ;  /* 0x00000a00ff017b82 */ /* 0x000e220000000800 */
[----:B------:R-:W1:Y:S07]  /*0010*/  S2R R0, SR_TID.X ;  /* 0x0000000000007919 */ /* 0x000e6e0000002100 */
[----:B------:R-:W2:Y:S01]  /*0020*/  LDC.64 R14, c[0x0][0x220] ;  /* 0x00008800ff0e7b82 */ /* 0x000ea20000000a00 */
[----:B------:R-:W-:Y:S01]  /*0030*/  ULDC UR6, c[0x0][0x23c] ;  /* 0x00008f0000067ab9 */ /* 0x000fe20000000800 */
[----:B------:R-:W-:Y:S01]  /*0040*/  CS2R R16, SRZ ;  /* 0x0000000000107805 */ /* 0x000fe2000001ff00 */
[----:B------:R-:W3:Y:S01]  /*0050*/  S2R R3, SR_CTAID.X ;  /* 0x0000000000037919 */ /* 0x000ee20000002500 */
[----:B------:R-:W-:-:S02]  /*0060*/  CS2R R18, SRZ ;  /* 0x0000000000127805 */ /* 0x000fc4000001ff00 */
[----:B------:R-:W-:Y:S01]  /*0070*/  CS2R R6, SRZ ;  /* 0x0000000000067805 */ /* 0x000fe2000001ff00 */
[----:B------:R-:W-:Y:S01]  /*0080*/  ULDC.64 UR4, c[0x0][0x208] ;  /* 0x0000820000047ab9 */ /* 0x000fe20000000a00 */
[----:B------:R-:W4:Y:S08]  /*0090*/  LDC.64 R22, c[0x0][0x228] ;  /* 0x00008a00ff167b82 */ /* 0x000f300000000a00 */
[----:B------:R-:W5:Y:S08]  /*00a0*/  LDC.64 R26, c[0x0][0x230] ;  /* 0x00008c00ff1a7b82 */ /* 0x000f700000000a00 */
[----:B------:R-:W5:Y:S01]  /*00b0*/  LDC.64 R24, c[0x0][0x210] ;  /* 0x00008400ff187b82 */ /* 0x000f620000000a00 */
[----:B------:R-:W-:-:S02]  /*00c0*/  CS2R R10, SRZ ;  /* 0x00000000000a7805 */ /* 0x000fc4000001ff00 */
[----:B------:R-:W-:Y:S01]  /*00d0*/  CS2R R12, SRZ ;  /* 0x00000000000c7805 */ /* 0x000fe2000001ff00 */
[----:B------:R-:W-:Y:S01]  /*00e0*/  ULDC UR7, c[0x0][0x238] ;  /* 0x00008e0000077ab9 */ /* 0x000fe20000000800 */
[----:B-1----:R-:W-:-:S05]  /*00f0*/  IMAD.SHL.U32 R0, R0, 0x8, RZ ;  /* 0x0000000800007824 */ /* 0x002fca00078e00ff */
[----:B------:R-:W-:-:S05]  /*0100*/  LOP3.LUT R0, R0, 0x3f8, RZ, 0xc0, !PT ;  /* 0x000003f800007812 */ /* 0x000fca00078ec0ff */
[----:B---3--:R-:W-:-:S04]  /*0110*/  IMAD R20, R3, 0x400, R0 ;  /* 0x0000040003147824 */ /* 0x008fc800078e0200 */
[C---:B------:R-:W-:Y:S01]  /*0120*/  IMAD.HI R3, R20.reuse, 0x2aaaaaab, RZ ;  /* 0x2aaaaaab14037827 */ /* 0x040fe200078e02ff */
[----:B------:R-:W-:-:S04]  /*0130*/  ISETP.GE.AND P2, PT, R20, UR6, PT ;  /* 0x0000000614007c0c */ /* 0x000fc8000bf46270 */
[----:B------:R-:W-:-:S04]  /*0140*/  SHF.R.U32.HI R0, RZ, 0x1f, R3 ;  /* 0x0000001fff007819 */ /* 0x000fc80000011603 */
[----:B------:R-:W-:-:S05]  /*0150*/  LEA.HI.SX32 R3, R3, R0, 0x17 ;  /* 0x0000000003037211 */ /* 0x000fca00078fbaff */
[----:B------:R-:W-:-:S04]  /*0160*/  IMAD R9, R3, -0xc00, R20 ;  /* 0xfffff40003097824 */ /* 0x000fc800078e0214 */
[----:B------:R-:W-:-:S04]  /*0170*/  VIADD R5, R9, 0x1800 ;  /* 0x0000180009057836 */ /* 0x000fc80000000000 */
[----:B--2---:R-:W-:-:S04]  /*0180*/  IMAD.WIDE.U32 R14, R5, 0x2, R14 ;  /* 0x00000002050e7825 */ /* 0x004fc800078e000e */
[----:B----4-:R-:W-:Y:S01]  /*0190*/  IMAD.WIDE.U32 R22, R5, 0x2, R22 ;  /* 0x0000000205167825 */ /* 0x010fe200078e0016 */
[----:B------:R-:W-:Y:S01]  /*01a0*/  CS2R R4, SRZ ;  /* 0x0000000000047805 */ /* 0x000fe2000001ff00 */
[----:B------:R1:W2:Y:S05]  /*01b0*/  @!P2 LDG.E.EL.128 R16, desc[UR4][R14.64] ;  /* 0x000000040e10a981 */ /* 0x0002aa000c2e1d00 */
[----:B------:R-:W3:Y:S01]  /*01c0*/  @!P2 LDG.E.EL.128 R4, desc[UR4][R22.64] ;  /* 0x000000041604a981 */ /* 0x000ee2000c2e1d00 */
[----:B-----5:R-:W-:Y:S01]  /*01d0*/  IMAD.WIDE R26, R9, 0x2, R26 ;  /* 0x00000002091a7825 */ /* 0x020fe200078e021a */
[----:B------:R-:W-:Y:S02]  /*01e0*/  CS2R R8, SRZ ;  /* 0x0000000000087805 */ /* 0x000fe4000001ff00 */
[----:B-1----:R-:W-:Y:S01]  /*01f0*/  CS2R R14, SRZ ;  /* 0x00000000000e7805 */ /* 0x002fe2000001ff00 */
[----:B0-----:R-:W-:-:S05]  /*0200*/  IMAD.WIDE R24, R20, 0x2, R24 ;  /* 0x0000000214187825 */ /* 0x001fca00078e0218 */
[----:B------:R-:W4:Y:S04]  /*0210*/  @!P2 LDG.E.128 R8, desc[UR4][R24.64] ;  /* 0x000000041808a981 */ /* 0x000f28000c1e1d00 */
[----:B------:R0:W5:Y:S01]  /*0220*/  @!P2 LDG.E.EL.128 R12, desc[UR4][R26.64] ;  /* 0x000000041a0ca981 */ /* 0x000162000c2e1d00 */
[C---:B------:R-:W-:Y:S02]  /*0230*/  ISETP.GE.AND P3, PT, R3.reuse, UR7, PT ;  /* 0x0000000703007c0c */ /* 0x040fe4000bf66270 */
[----:B------:R-:W-:Y:S02]  /*0240*/  ISETP.GE.AND P1, PT, R3, UR7, !P2 ;  /* 0x0000000703007c0c */ /* 0x000fe4000d726270 */
[----:B------:R-:W-:Y:S01]  /*0250*/  ISETP.LT.AND P0, PT, R20, UR6, !P3 ;  /* 0x0000000614007c0c */ /* 0x000fe2000df01270 */
[----:B--2---:R-:W-:Y:S01]  /*0260*/  IMAD.U32 R2, R17, 0x10000, RZ ;  /* 0x0001000011027824 */ /* 0x004fe200078e00ff */
[----:B------:R-:W-:-:S02]  /*0270*/  SHF.L.U32 R0, R16, 0x10, RZ ;  /* 0x0000001010007819 */ /* 0x000fc400000006ff */
[----:B------:R-:W-:Y:S01]  /*0280*/  SHF.L.U32 R3, R18, 0x10, RZ ;  /* 0x0000001012037819 */ /* 0x000fe200000006ff */
[----:B---3--:R-:W-:Y:S01]  /*0290*/  IMAD.U32 R23, R5, 0x10000, RZ ;  /* 0x0001000005177824 */ /* 0x008fe200078e00ff */
[----:B------:R-:W-:Y:S01]  /*02a0*/  PRMT R5, R17, 0x7632, R5 ;  /* 0x0000763211057816 */ /* 0x000fe20000000005 */
[----:B------:R-:W-:Y:S01]  /*02b0*/  IMAD.U32 R21, R4, 0x10000, RZ ;  /* 0x0001000004157824 */ /* 0x000fe200078e00ff */
[----:B------:R-:W-:Y:S01]  /*02c0*/  PRMT R4, R16, 0x7632, R4 ;  /* 0x0000763210047816 */ /* 0x000fe20000000004 */
[--C-:B------:R-:W-:Y:S01]  /*02d0*/  FADD R2, R2, R23.reuse ;  /* 0x0000001702027221 */ /* 0x100fe20000000000 */
[C---:B------:R-:W-:Y:S01]  /*02e0*/  PRMT R23, R5.reuse, 0x7632, R23 ;  /* 0x0000763205177816 */ /* 0x040fe20000000017 */
[--C-:B------:R-:W-:Y:S01]  /*02f0*/  FADD R0, R0, R21.reuse ;  /* 0x0000001500007221 */ /* 0x100fe20000000000 */
[----:B------:R-:W-:Y:S01]  /*0300*/  IMAD.U32 R22, R6, 0x10000, RZ ;  /* 0x0001000006167824 */ /* 0x000fe200078e00ff */
[----:B------:R-:W-:Y:S01]  /*0310*/  PRMT R21, R4, 0x7632, R21 ;  /* 0x0000763204157816 */ /* 0x000fe20000000015 */
[----:B------:R-:W-:Y:S01]  /*0320*/  IMAD.U32 R5, R5, 0x10000, RZ ;  /* 0x0001000005057824 */ /* 0x000fe200078e00ff */
[----:B------:R-:W-:Y:S01]  /*0330*/  PRMT R18, R18, 0x7632, R18 ;  /* 0x0000763212127816 */ /* 0x000fe20000000012 */
[----:B0-----:R-:W-:Y:S01]  /*0340*/  IMAD.U32 R26, R23, 0x10000, RZ ;  /* 0x00010000171a7824 */ /* 0x001fe200078e00ff */
[----:B------:R-:W-:Y:S01]  /*0350*/  PRMT R6, R6, 0x7632, R6 ;  /* 0x0000763206067816 */ /* 0x000fe20000000006 */
[----:B------:R-:W-:Y:S01]  /*0360*/  FADD R3, R3, R22 ;  /* 0x0000001603037221 */ /* 0x000fe20000000000 */
[----:B------:R-:W-:Y:S01]  /*0370*/  SHF.L.U32 R4, R4, 0x10, RZ ;  /* 0x0000001004047819 */ /* 0x000fe200000006ff */
[----:B------:R-:W-:Y:S01]  /*0380*/  FADD R5, R5, R26 ;  /* 0x0000001a05057221 */ /* 0x000fe20000000000 */
[----:B------:R-:W-:Y:S01]  /*0390*/  PRMT R16, R19, 0x7632, R16 ;  /* 0x0000763213107816 */ /* 0x000fe20000000010 */
[----:B------:R-:W-:Y:S01]  /*03a0*/  IMAD.U32 R21, R21, 0x10000, RZ ;  /* 0x0001000015157824 */ /* 0x000fe200078e00ff */
[----:B------:R-:W-:Y:S01]  /*03b0*/  SHF.L.U32 R18, R18, 0x10, RZ ;  /* 0x0000001012127819 */ /* 0x000fe200000006ff */
[----:B------:R-:W0:Y:S01]  /*03c0*/  LDC.64 R26, c[0x0][0x218] ;  /* 0x00008600ff1a7b82 */ /* 0x000e220000000a00 */
[----:B------:R-:W-:Y:S01]  /*03d0*/  IMAD.U32 R19, R19, 0x10000, RZ ;  /* 0x0001000013137824 */ /* 0x000fe200078e00ff */
[C---:B------:R-:W-:Y:S01]  /*03e0*/  PRMT R17, R7.reuse, 0x7632, R17 ;  /* 0x0000763207117816 */ /* 0x040fe20000000011 */
[----:B------:R-:W-:Y:S01]  /*03f0*/  IMAD.U32 R22, R7, 0x10000, RZ ;  /* 0x0001000007167824 */ /* 0x000fe200078e00ff */
[----:B-----5:R-:W-:Y:S01]  /*0400*/  SHF.L.U32 R29, R15, 0x10, RZ ;  /* 0x000000100f1d7819 */ /* 0x020fe200000006ff */
[----:B------:R-:W-:-:S02]  /*0410*/  IMAD.U32 R23, R6, 0x10000, RZ ;  /* 0x0001000006177824 */ /* 0x000fc400078e00ff */
[--C-:B------:R-:W-:Y:S01]  /*0420*/  FADD R6, R4, R21.reuse ;  /* 0x0000001504067221 */ /* 0x100fe20000000000 */
[----:B------:R-:W-:Y:S01]  /*0430*/  FADD R7, R19, R22 ;  /* 0x0000001613077221 */ /* 0x000fe20000000000 */
[----:B----4-:R-:W-:Y:S01]  /*0440*/  PRMT R21, R8, 0x7632, R21 ;  /* 0x0000763208157816 */ /* 0x010fe20000000015 */
[----:B------:R-:W-:Y:S01]  /*0450*/  FADD R4, R18, R23 ;  /* 0x0000001712047221 */ /* 0x000fe20000000000 */
[----:B------:R-:W-:Y:S01]  /*0460*/  IMAD.U32 R19, R9, 0x10000, RZ ;  /* 0x0001000009137824 */ /* 0x000fe200078e00ff */
[----:B------:R-:W-:Y:S01]  /*0470*/  SHF.L.U32 R23, R12, 0x10, RZ ;  /* 0x000000100c177819 */ /* 0x000fe200000006ff */
[----:B------:R-:W-:Y:S01]  /*0480*/  IMAD.U32 R16, R16, 0x10000, RZ ;  /* 0x0001000010107824 */ /* 0x000fe200078e00ff */
[----:B------:R-:W-:Y:S01]  /*0490*/  PRMT R9, R12, 0x7632, R9 ;  /* 0x000076320c097816 */ /* 0x000fe20000000009 */
[----:B------:R-:W-:Y:S01]  /*04a0*/  IMAD.U32 R17, R17, 0x10000, RZ ;  /* 0x0001000011117824 */ /* 0x000fe200078e00ff */
[----:B------:R-:W-:Y:S01]  /*04b0*/  PRMT R15, R15, 0x7632, R15 ;  /* 0x000076320f0f7816 */ /* 0x000fe2000000000f */
[----:B------:R-:W-:Y:S01]  /*04c0*/  IMAD.U32 R8, R8, 0x10000, RZ ;  /* 0x0001000008087824 */ /* 0x000fe200078e00ff */
[----:B------:R-:W-:Y:S01]  /*04d0*/  SHF.L.U32 R21, R21, 0x10, RZ ;  /* 0x0000001015157819 */ /* 0x000fe200000006ff */
[----:B------:R-:W-:-:S02]  /*04e0*/  IMAD.U32 R18, R13, 0x10000, RZ ;  /* 0x000100000d127824 */ /* 0x000fc400078e00ff */
[----:B------:R-:W-:Y:S01]  /*04f0*/  FADD R16, R16, R17 ;  /* 0x0000001110107221 */ /* 0x000fe20000000000 */
[----:B------:R-:W-:Y:S01]  /*0500*/  FADD R17, R8, R23 ;  /* 0x0000001708117221 */ /* 0x000fe20000000000 */
[----:B------:R-:W-:Y:S02]  /*0510*/  IMAD.U32 R12, R9, 0x10000, RZ ;  /* 0x00010000090c7824 */ /* 0x000fe400078e00ff */
[----:B------:R-:W-:Y:S01]  /*0520*/  FADD R19, R19, R18 ;  /* 0x0000001213137221 */ /* 0x000fe20000000000 */
[----:B------:R-:W-:Y:S01]  /*0530*/  SHF.L.U32 R18, R10, 0x10, RZ ;  /* 0x000000100a127819 */ /* 0x000fe200000006ff */
[----:B------:R-:W-:Y:S01]  /*0540*/  IMAD.U32 R22, R11, 0x10000, RZ ;  /* 0x000100000b167824 */ /* 0x000fe200078e00ff */
[----:B------:R-:W-:Y:S01]  /*0550*/  PRMT R9, R9, 0x7632, R9 ;  /* 0x0000763209097816 */ /* 0x000fe20000000009 */
[----:B------:R-:W-:Y:S01]  /*0560*/  IMAD.U32 R23, R14, 0x10000, RZ ;  /* 0x000100000e177824 */ /* 0x000fe200078e00ff */
[----:B------:R-:W-:Y:S01]  /*0570*/  PRMT R10, R10, 0x7632, R10 ;  /* 0x000076320a0a7816 */ /* 0x000fe2000000000a */
[----:B------:R-:W-:Y:S01]  /*0580*/  FADD R22, R22, R29 ;  /* 0x0000001d16167221 */ /* 0x000fe20000000000 */
[----:B------:R-:W-:Y:S01]  /*0590*/  PRMT R13, R13, 0x7632, R13 ;  /* 0x000076320d0d7816 */ /* 0x000fe2000000000d */
[----:B------:R-:W-:Y:S01]  /*05a0*/  IMAD.U32 R9, R9, 0x10000, RZ ;  /* 0x0001000009097824 */ /* 0x000fe200078e00ff */
[----:B------:R-:W-:Y:S01]  /*05b0*/  PRMT R14, R14, 0x7632, R14 ;  /* 0x000076320e0e7816 */ /* 0x000fe2000000000e */
[----:B------:R-:W-:Y:S01]  /*05c0*/  IMAD.U32 R10, R10, 0x10000, RZ ;  /* 0x000100000a0a7824 */ /* 0x000fe200078e00ff */
[----:B------:R-:W-:Y:S01]  /*05d0*/  PRMT R11, R11, 0x7632, R11 ;  /* 0x000076320b0b7816 */ /* 0x000fe2000000000b */
[----:B------:R-:W-:Y:S01]  /*05e0*/  FADD R18, R18, R23 ;  /* 0x0000001712127221 */ /* 0x000fe20000000000 */
[----:B------:R-:W-:Y:S01]  /*05f0*/  SHF.L.U32 R28, R13, 0x10, RZ ;  /* 0x000000100d1c7819 */ /* 0x000fe200000006ff */
[----:B------:R-:W-:Y:S01]  /*0600*/  IMAD.U32 R29, R14, 0x10000, RZ ;  /* 0x000100000e1d7824 */ /* 0x000fe200078e00ff */
[----:B------:R-:W-:Y:S01]  /*0610*/  SHF.L.U32 R8, R15, 0x10, RZ ;  /* 0x000000100f087819 */ /* 0x000fe200000006ff */
[----:B------:R-:W-:-:S02]  /*0620*/  IMAD.U32 R11, R11, 0x10000, RZ ;  /* 0x000100000b0b7824 */ /* 0x000fc400078e00ff */
[----:B------:R-:W-:Y:S01]  /*0630*/  FADD R21, R21, R12 ;  /* 0x0000000c15157221 */ /* 0x000fe20000000000 */
[----:B------:R-:W-:Y:S01]  /*0640*/  FADD R28, R9, R28 ;  /* 0x0000001c091c7221 */ /* 0x000fe20000000000 */
[----:B------:R-:W-:Y:S01]  /*0650*/  FADD R29, R10, R29 ;  /* 0x0000001d0a1d7221 */ /* 0x000fe20000000000 */
[----:B------:R-:W-:Y:S01]  /*0660*/  FADD R23, R11, R8 ;  /* 0x000000080b177221 */ /* 0x000fe20000000000 */
[----:B------:R-:W-:Y:S02]  /*0670*/  CS2R R8, SRZ ;  /* 0x0000000000087805 */ /* 0x000fe4000001ff00 */
[----:B------:R-:W-:Y:S01]  /*0680*/  CS2R R10, SRZ ;  /* 0x00000000000a7805 */ /* 0x000fe2000001ff00 */
[----:B0-----:R-:W-:Y:S01]  /*0690*/  IMAD.WIDE R26, R20, 0x2, R26 ;  /* 0x00000002141a7825 */ /* 0x001fe200078e021a */
[----:B------:R-:W-:Y:S02]  /*06a0*/  CS2R R12, SRZ ;  /* 0x00000000000c7805 */ /* 0x000fe4000001ff00 */
[----:B------:R-:W-:-:S02]  /*06b0*/  CS2R R14, SRZ ;  /* 0x00000000000e7805 */ /* 0x000fc4000001ff00 */
[----:B------:R-:W2:Y:S04]  /*06c0*/  @P0 LDG.E.128 R8, desc[UR4][R26.64] ;  /* 0x000000041a080981 */ /* 0x000ea8000c1e1d00 */
[----:B------:R-:W3:Y:S01]  /*06d0*/  @P1 LDG.E.128 R12, desc[UR4][R26.64] ;  /* 0x000000041a0c1981 */ /* 0x000ee2000c1e1d00 */
[----:B--2---:R-:W-:Y:S02]  /*06e0*/  SEL R8, R8, RZ, P0 ;  /* 0x000000ff08087207 */ /* 0x004fe40000000000 */
[----:B------:R-:W-:Y:S02]  /*06f0*/  SEL R9, R9, RZ, P0 ;  /* 0x000000ff09097207 */ /* 0x000fe40000000000 */
[----:B---3--:R-:W-:Y:S01]  /*0700*/  SEL R12, R12, RZ, P1 ;  /* 0x000000ff0c0c7207 */ /* 0x008fe20000800000 */
[----:B------:R-:W-:Y:S01]  /*0710*/  IMAD.U32 R20, R8, 0x10000, RZ ;  /* 0x0001000008147824 */ /* 0x000fe200078e00ff */
[----:B------:R-:W-:-:S02]  /*0720*/  SEL R13, R13, RZ, P1 ;  /* 0x000000ff0d0d7207 */ /* 0x000fc40000800000 */
[----:B------:R-:W-:Y:S01]  /*0730*/  SEL R14, R14, RZ, P1 ;  /* 0x000000ff0e0e7207 */ /* 0x000fe20000800000 */
[----:B------:R-:W-:Y:S01]  /*0740*/  @P3 IMAD.U32 R20, R12, 0x10000, RZ ;  /* 0x000100000c143824 */ /* 0x000fe200078e00ff */
[----:B------:R-:W-:Y:S02]  /*0750*/  SEL R11, R11, RZ, P0 ;  /* 0x000000ff0b0b7207 */ /* 0x000fe40000000000 */
[----:B------:R-:W-:Y:S01]  /*0760*/  SEL R15, R15, RZ, P1 ;  /* 0x000000ff0f0f7207 */ /* 0x000fe20000800000 */
[----:B------:R-:W-:Y:S01]  /*0770*/  FFMA R0, R0, R17, R20 ;  /* 0x0000001100007223 */ /* 0x000fe20000000014 */
[----:B------:R-:W-:Y:S01]  /*0780*/  SHF.L.U32 R17, R9, 0x10, RZ ;  /* 0x0000001009117819 */ /* 0x000fe200000006ff */
[----:B------:R-:W-:Y:S01]  /*0790*/  @P3 IMAD.U32 R17, R13, 0x10000, RZ ;  /* 0x000100000d113824 */ /* 0x000fe200078e00ff */
[----:B------:R-:W-:Y:S02]  /*07a0*/  PRMT R12, R12, 0x7632, R12 ;  /* 0x000076320c0c7816 */ /* 0x000fe4000000000c */
[----:B------:R-:W-:Y:S01]  /*07b0*/  PRMT R8, R8, 0x7632, R8 ;  /* 0x0000763208087816 */ /* 0x000fe20000000008 */
[----:B------:R-:W-:Y:S01]  /*07c0*/  FFMA R2, R2, R19, R17 ;  /* 0x0000001302027223 */ /* 0x000fe20000000011 */
[----:B------:R-:W-:-:S02]  /*07d0*/  SEL R17, R10, RZ, P0 ;  /* 0x000000ff0a117207 */ /* 0x000fc40000000000 */
[----:B------:R-:W-:-:S03]  /*07e0*/  PRMT R9, R9, 0x7632, R9 ;  /* 0x0000763209097816 */ /* 0x000fc60000000009 */
[----:B------:R-:W-:Y:S01]  /*07f0*/  IMAD.U32 R10, R17, 0x10000, RZ ;  /* 0x00010000110a7824 */ /* 0x000fe200078e00ff */
[----:B------:R-:W-:Y:S02]  /*0800*/  @P3 SHF.L.U32 R10, R14, 0x10, RZ ;  /* 0x000000100e0a3819 */ /* 0x000fe400000006ff */
[----:B------:R-:W-:Y:S02]  /*0810*/  PRMT R14, R13, 0x7632, R14 ;  /* 0x000076320d0e7816 */ /* 0x000fe4000000000e */
[----:B------:R-:W-:Y:S01]  /*0820*/  PRMT R17, R17, 0x7632, R17 ;  /* 0x0000763211117816 */ /* 0x000fe20000000011 */
[----:B------:R-:W-:Y:S01]  /*0830*/  FFMA R3, R3, R18, R10 ;  /* 0x0000001203037223 */ /* 0x000fe2000000000a */
[----:B------:R-:W-:Y:S01]  /*0840*/  IMAD.U32 R10, R11, 0x10000, RZ ;  /* 0x000100000b0a7824 */ /* 0x000fe200078e00ff */
[----:B------:R-:W-:Y:S01]  /*0850*/  PRMT R18, R14, 0x7632, R18 ;  /* 0x000076320e127816 */ /* 0x000fe20000000012 */
[C---:B------:R-:W-:Y:S01]  /*0860*/  @P3 IMAD.U32 R10, R15.reuse, 0x10000, RZ ;  /* 0x000100000f0a3824 */ /* 0x040fe200078e00ff */
[----:B------:R-:W-:Y:S01]  /*0870*/  PRMT R15, R15, 0x7632, R15 ;  /* 0x000076320f0f7816 */ /* 0x000fe2000000000f */
[----:B------:R-:W-:Y:S01]  /*0880*/  IMAD.U32 R17, R17, 0x10000, RZ ;  /* 0x0001000011117824 */ /* 0x000fe200078e00ff */
[----:B------:R-:W-:Y:S01]  /*0890*/  PRMT R11, R11, 0x7632, R11 ;  /* 0x000076320b0b7816 */ /* 0x000fe2000000000b */
[----:B------:R-:W-:Y:S01]  /*08a0*/  FFMA R7, R7, R22, R10 ;  /* 0x0000001607077223 */ /* 0x000fe2000000000a */
[----:B------:R-:W-:Y:S01]  /*08b0*/  SHF.L.U32 R13, R8, 0x10, RZ ;  /* 0x00000010080d7819 */ /* 0x000fe200000006ff */
[----:B------:R-:W-:Y:S01]  /*08c0*/  IMAD.U32 R8, R9, 0x10000, RZ ;  /* 0x0001000009087824 */ /* 0x000fe200078e00ff */
[----:B------:R-:W-:Y:S01]  /*08d0*/  SHF.L.U32 R11, R11, 0x10, RZ ;  /* 0x000000100b0b7819 */ /* 0x000fe200000006ff */
[----:B------:R-:W-:Y:S01]  /*08e0*/  @P3 IMAD.U32 R13, R12, 0x10000, RZ ;  /* 0x000100000c0d3824 */ /* 0x000fe200078e00ff */
[----:B------:R-:W-:Y:S01]  /*08f0*/  @P3 SHF.L.U32 R17, R18, 0x10, RZ ;  /* 0x0000001012113819 */ /* 0x000fe200000006ff */
[----:B------:R-:W-:-:S02]  /*0900*/  @P3 IMAD.U32 R8, R14, 0x10000, RZ ;  /* 0x000100000e083824 */ /* 0x000fc400078e00ff */
[----:B------:R-:W-:Y:S02]  /*0910*/  @P3 IMAD.U32 R11, R15, 0x10000, RZ ;  /* 0x000100000f0b3824 */ /* 0x000fe400078e00ff */
[----:B------:R-:W-:Y:S01]  /*0920*/  FFMA R13, R6, R21, R13 ;  /* 0x00000015060d7223 */ /* 0x000fe2000000000d */
[----:B------:R-:W-:Y:S01]  /*0930*/  FFMA R5, R5, R28, R8 ;  /* 0x0000001c05057223 */ /* 0x000fe20000000008 */
[----:B------:R-:W-:Y:S01]  /*0940*/  FFMA R6, R4, R29, R17 ;  /* 0x0000001d04067223 */ /* 0x000fe20000000011 */
[----:B------:R-:W-:Y:S02]  /*0950*/  FFMA R16, R16, R23, R11 ;  /* 0x0000001710107223 */ /* 0x000fe4000000000b */
[----:B------:R-:W-:Y:S02]  /*0960*/  F2FP.BF16.F32.PACK_AB R4, R13, R0 ;  /* 0x000000000d04723e */ /* 0x000fe400000010ff */
[----:B------:R-:W-:Y:S02]  /*0970*/  F2FP.BF16.F32.PACK_AB R5, R5, R2 ;  /* 0x000000020505723e */ /* 0x000fe400000010ff */
[----:B------:R-:W-:-:S02]  /*0980*/  F2FP.BF16.F32.PACK_AB R6, R6, R3 ;  /* 0x000000030606723e */ /* 0x000fc400000010ff */
[----:B------:R-:W-:Y:S01]  /*0990*/  F2FP.BF16.F32.PACK_AB R7, R16, R7 ;  /* 0x000000071007723e */ /* 0x000fe200000010ff */
[----:B------:R-:W-:Y:S06]  /*09a0*/  @P2 EXIT ;  /* 0x000000000000294d */ /* 0x000fec0003800000 */
[----:B------:R-:W-:Y:S01]  /*09b0*/  STG.E.128 desc[UR4][R24.64], R4 ;  /* 0x0000000418007986 */ /* 0x000fe2000c101d04 */
[----:B------:R-:W-:Y:S05]  /*09c0*/  EXIT ;  /* 0x000000000000794d */ /* 0x000fea0003800000 */
.L_x_0:
[----:B------:R-:W-:-:S00]  /*09d0*/  BRA `(.L_x_0) ;  /* 0xfffffffc00fc7947 */ /* 0x000fc0000383ffff */
[----:B------:R-:W-:-:S00]  /*09e0*/  NOP ;  /* 0x0000000000007918 */ /* 0x000fc00000000000 */
        /* <DEDUP_REMOVED lines=9> */
.L_x_1:


//--------------------- .nv.constant0.triton_     --------------------------
	.section	.nv.constant0.triton_,"a",@progbits
	.sectionflags	@""
	.align	4
.nv.constant0.triton_:
	.zero		576
